	.headerflags	@"EF_CUDA_TEXMODE_UNIFIED EF_CUDA_64BIT_ADDRESS EF_CUDA_ACCELERATORS EF_CUDA_SM90 EF_CUDA_VIRTUAL_SM(EF_CUDA_SM90)"
	.elftype	@"ET_EXEC"


//--------------------- .nv.info                  --------------------------
	.section	.nv.info,"",@"SHT_CUDA_INFO"
	.align	4


	//----- nvinfo : EIATTR_REGCOUNT
	.align		4
        /*0000*/ 	.byte	0x04, 0x2f
        /*0002*/ 	.short	(.L_2 - .L_1)
	.align		4
.L_1:
        /*0004*/ 	.word	index@(triton_poi_fused_add_convolution_softplus_1)
        /*0008*/ 	.word	0x00000020


	//----- nvinfo : EIATTR_MIN_STACK_SIZE
	.align		4
.L_2:
        /*000c*/ 	.byte	0x04, 0x12
        /*000e*/ 	.short	(.L_4 - .L_3)
	.align		4
.L_3:
        /*0010*/ 	.word	index@(triton_poi_fused_add_convolution_softplus_1)
        /*0014*/ 	.word	0x00000000


	//----- nvinfo : EIATTR_FRAME_SIZE
	.align		4
.L_4:
        /*0018*/ 	.byte	0x04, 0x11
        /*001a*/ 	.short	(.L_6 - .L_5)
	.align		4
.L_5:
        /*001c*/ 	.word	index@(triton_poi_fused_add_convolution_softplus_1)
        /*0020*/ 	.word	0x00000000


	//----- nvinfo : EIATTR_MIN_STACK_SIZE
	.align		4
.L_6:
        /*0024*/ 	.byte	0x04, 0x12
        /*0026*/ 	.short	(.L_8 - .L_7)
	.align		4
.L_7:
        /*0028*/ 	.word	index@(triton_poi_fused_add_convolution_softplus_1)
        /*002c*/ 	.word	0x00000000
.L_8:


//--------------------- .nv.info.triton_poi_fused_add_convolution_softplus_1 --------------------------
	.section	.nv.info.triton_poi_fused_add_convolution_softplus_1,"",@"SHT_CUDA_INFO"
	.sectionflags	@""
	.align	4


	//----- nvinfo : EIATTR_CUDA_API_VERSION
	.align		4
        /*0000*/ 	.byte	0x04, 0x37
        /*0002*/ 	.short	(.L_10 - .L_9)
.L_9:
        /*0004*/ 	.word	0x0000007c


	//----- nvinfo : EIATTR_KPARAM_INFO
	.align		4
.L_10:
        /*0008*/ 	.byte	0x04, 0x17
        /*000a*/ 	.short	(.L_12 - .L_11)
.L_11:
        /*000c*/ 	.word	0x00000000
        /*0010*/ 	.short	0x0003
        /*0012*/ 	.short	0x0018
        /*0014*/ 	.byte	0x00, 0xf0, 0x11, 0x00


	//----- nvinfo : EIATTR_KPARAM_INFO
	.align		4
.L_12:
        /*0018*/ 	.byte	0x04, 0x17
        /*001a*/ 	.short	(.L_14 - .L_13)
.L_13:
        /*001c*/ 	.word	0x00000000
        /*0020*/ 	.short	0x0002
        /*0022*/ 	.short	0x0010
        /*0024*/ 	.byte	0x00, 0xf4, 0x21, 0x00


	//----- nvinfo : EIATTR_KPARAM_INFO
	.align		4
.L_14:
        /*0028*/ 	.byte	0x04, 0x17
        /*002a*/ 	.short	(.L_16 - .L_15)
.L_15:
        /*002c*/ 	.word	0x00000000
        /*0030*/ 	.short	0x0001
        /*0032*/ 	.short	0x0008
        /*0034*/ 	.byte	0x00, 0xf4, 0x21, 0x00


	//----- nvinfo : EIATTR_KPARAM_INFO
	.align		4
.L_16:
        /*0038*/ 	.byte	0x04, 0x17
        /*003a*/ 	.short	(.L_18 - .L_17)
.L_17:
        /*003c*/ 	.word	0x00000000
        /*0040*/ 	.short	0x0000
        /*0042*/ 	.short	0x0000
        /*0044*/ 	.byte	0x00, 0xf4, 0x21, 0x00


	//----- nvinfo : EIATTR_SPARSE_MMA_MASK
	.align		4
.L_18:
        /*0048*/ 	.byte	0x03, 0x50
        /*004a*/ 	.short	0x0000


	//----- nvinfo : EIATTR_MAXREG_COUNT
	.align		4
        /*004c*/ 	.byte	0x03, 0x1b
        /*004e*/ 	.short	0x00ff


	//----- nvinfo : EIATTR_EXIT_INSTR_OFFSETS
	.align		4
        /*0050*/ 	.byte	0x04, 0x1c
        /*0052*/ 	.short	(.L_20 - .L_19)


	//   ....[0]....
.L_19:
        /*0054*/ 	.word	0x00001560


	//----- nvinfo : EIATTR_REQNTID
	.align		4
.L_20:
        /*0058*/ 	.byte	0x04, 0x10
        /*005a*/ 	.short	(.L_22 - .L_21)
.L_21:
        /*005c*/ 	.word	0x00000080
        /*0060*/ 	.word	0x00000001
        /*0064*/ 	.word	0x00000001


	//----- nvinfo : EIATTR_CRS_STACK_SIZE
	.align		4
.L_22:
        /*0068*/ 	.byte	0x04, 0x1e
        /*006a*/ 	.short	(.L_24 - .L_23)
.L_23:
        /*006c*/ 	.word	0x00000000


	//----- nvinfo : EIATTR_CBANK_PARAM_SIZE
	.align		4
.L_24:
        /*0070*/ 	.byte	0x03, 0x19
        /*0072*/ 	.short	0x001c


	//----- nvinfo : EIATTR_PARAM_CBANK
	.align		4
        /*0074*/ 	.byte	0x04, 0x0a
        /*0076*/ 	.short	(.L_26 - .L_25)
	.align		4
.L_25:
        /*0078*/ 	.word	index@(.nv.constant0.triton_poi_fused_add_convolution_softplus_1)
        /*007c*/ 	.short	0x0210
        /*007e*/ 	.short	0x001c


	//----- nvinfo : EIATTR_SW_WAR
	.align		4
.L_26:
        /*0080*/ 	.byte	0x04, 0x36
        /*0082*/ 	.short	(.L_28 - .L_27)
.L_27:
        /*0084*/ 	.word	0x00000008
.L_28:


//--------------------- .nv.callgraph             --------------------------
	.section	.nv.callgraph,"",@"SHT_CUDA_CALLGRAPH"
	.align	4
	.sectionentsize	8
	.align		4
        /*0000*/ 	.word	0x00000000
	.align		4
        /*0004*/ 	.word	0xffffffff
	.align		4
        /*0008*/ 	.word	0x00000000
	.align		4
        /*000c*/ 	.word	0xfffffffe
	.align		4
        /*0010*/ 	.word	0x00000000
	.align		4
        /*0014*/ 	.word	0xfffffffd
	.align		4
        /*0018*/ 	.word	0x00000000
	.align		4
        /*001c*/ 	.word	0xfffffffc


//--------------------- .nv.constant4             --------------------------
	.section	.nv.constant4,"a",@progbits
	.align	8
	.align		8
.nv.constant4:
        /*0000*/ 	.dword	_$_str


//--------------------- .text.triton_poi_fused_add_convolution_softplus_1 --------------------------
	.section	.text.triton_poi_fused_add_convolution_softplus_1,"ax",@progbits
	.align	128
        .global         triton_poi_fused_add_convolution_softplus_1
        .type           triton_poi_fused_add_convolution_softplus_1,@function
        .size           triton_poi_fused_add_convolution_softplus_1,(.L_x_17 - triton_poi_fused_add_convolution_softplus_1)
        .other          triton_poi_fused_add_convolution_softplus_1,@"STO_CUDA_ENTRY STV_DEFAULT"
triton_poi_fused_add_convolution_softplus_1:
.text.triton_poi_fused_add_convolution_softplus_1:
[----:B------:R-:W0:Y:S02]  /*0000*/  LDC R1, c[0x0][0x28] ;  /* 0x00000a00ff017b82 */ /* 0x000e240000000800 */
[----:B------:R-:W1:Y:S01]  /*0010*/  S2R R0, SR_TID.X ;  /* 0x0000000000007919 */ /* 0x000e620000002100 */
[----:B------:R-:W2:Y:S01]  /*0020*/  LDC.64 R8, c[0x0][0x218] ;  /* 0x00008600ff087b82 */ /* 0x000ea20000000a00 */
[----:B------:R-:W-:Y:S01]  /*0030*/  ULDC.64 UR4, c[0x0][0x208] ;  /* 0x0000820000047ab9 */ /* 0x000fe20000000a00 */
[----:B------:R-:W3:Y:S06]  /*0040*/  S2R R7, SR_CTAID.X ;  /* 0x0000000000077919 */ /* 0x000eec0000002500 */
[----:B------:R-:W4:Y:S01]  /*0050*/  LDC.64 R2, c[0x0][0x210] ;  /* 0x00008400ff027b82 */ /* 0x000f220000000a00 */
[----:B-1----:R-:W-:-:S02]  /*0060*/  SHF.L.U32 R0, R0, 0x2, RZ ;  /* 0x0000000200007819 */ /* 0x002fc400000006ff */
[----:B---3--:R-:W-:Y:S02]  /*0070*/  SHF.R.S32.HI R5, RZ, 0x15, R7 ;  /* 0x00000015ff057819 */ /* 0x008fe40000011407 */
[----:B------:R-:W-:Y:S02]  /*0080*/  LOP3.LUT R0, R0, 0x1fc, RZ, 0xc0, !PT ;  /* 0x000001fc00007812 */ /* 0x000fe400078ec0ff */
[----:B------:R-:W-:Y:S02]  /*0090*/  SGXT R5, R5, 0x1 ;  /* 0x000000010505781a */ /* 0x000fe40000000200 */
[----:B------:R-:W-:-:S04]  /*00a0*/  LEA R0, R7, R0, 0xa ;  /* 0x0000000007007211 */ /* 0x000fc800078e50ff */
[----:B------:R-:W-:Y:S01]  /*00b0*/  LEA.HI R10, R5, R0, RZ, 0xc ;  /* 0x00000000050a7211 */ /* 0x000fe200078f60ff */
[----:B----4-:R-:W-:-:S03]  /*00c0*/  IMAD.WIDE R2, R0, 0x4, R2 ;  /* 0x0000000400027825 */ /* 0x010fc600078e0202 */
[----:B------:R-:W-:-:S04]  /*00d0*/  SHF.R.S32.HI R4, RZ, 0xc, R10 ;  /* 0x0000000cff047819 */ /* 0x000fc8000001140a */
[----:B------:R-:W-:-:S04]  /*00e0*/  LEA.HI R5, R4, R4, RZ, 0x3 ;  /* 0x0000000404057211 */ /* 0x000fc800078f18ff */
[----:B------:R-:W-:-:S04]  /*00f0*/  LOP3.LUT R5, R5, 0xfffffff8, RZ, 0xc0, !PT ;  /* 0xfffffff805057812 */ /* 0x000fc800078ec0ff */
[----:B------:R-:W-:-:S05]  /*0100*/  IADD3 R5, R4, -R5, RZ ;  /* 0x8000000504057210 */ /* 0x000fca0007ffe0ff */
[----:B--2---:R-:W-:Y:S02]  /*0110*/  IMAD.WIDE R20, R5, 0x4, R8 ;  /* 0x0000000405147825 */ /* 0x004fe400078e0208 */
[----:B------:R-:W2:Y:S04]  /*0120*/  LDG.E.128 R4, desc[UR4][R2.64] ;  /* 0x0000000402047981 */ /* 0x000ea8000c1e1d00 */
[----:B------:R-:W2:Y:S01]  /*0130*/  LDG.E.EL R20, desc[UR4][R20.64] ;  /* 0x0000000414147981 */ /* 0x000ea2000c2e1900 */
[----:B------:R-:W-:-:S04]  /*0140*/  IADD3 R10, R10, 0x200, RZ ;  /* 0x000002000a0a7810 */ /* 0x000fc80007ffe0ff */
[----:B------:R-:W-:-:S04]  /*0150*/  SHF.R.S32.HI R10, RZ, 0xc, R10 ;  /* 0x0000000cff0a7819 */ /* 0x000fc8000001140a */
[----:B------:R-:W-:-:S04]  /*0160*/  LEA.HI R11, R10, R10, RZ, 0x3 ;  /* 0x0000000a0a0b7211 */ /* 0x000fc800078f18ff */
[----:B------:R-:W-:-:S04]  /*0170*/  LOP3.LUT R11, R11, 0xfffffff8, RZ, 0xc0, !PT ;  /* 0xfffffff80b0b7812 */ /* 0x000fc800078ec0ff */
[----:B------:R-:W-:-:S05]  /*0180*/  IADD3 R11, R10, -R11, RZ ;  /* 0x8000000b0a0b7210 */ /* 0x000fca0007ffe0ff */
[----:B------:R-:W-:Y:S02]  /*0190*/  IMAD.WIDE R12, R11, 0x4, R8 ;  /* 0x000000040b0c7825 */ /* 0x000fe400078e0208 */
[----:B------:R-:W3:Y:S04]  /*01a0*/  LDG.E.128 R8, desc[UR4][R2.64+0x800] ;  /* 0x0008000402087981 */ /* 0x000ee8000c1e1d00 */
[----:B------:R1:W3:Y:S01]  /*01b0*/  LDG.E.EL R12, desc[UR4][R12.64] ;  /* 0x000000040c0c7981 */ /* 0x0002e2000c2e1900 */
[----:B------:R-:W-:Y:S01]  /*01c0*/  BSSY B0, `(.L_x_0) ;  /* 0x0000082000007945 */ /* 0x000fe20003800000 */
[----:B--2---:R-:W-:-:S04]  /*01d0*/  FADD R4, R4, R20 ;  /* 0x0000001404047221 */ /* 0x004fc80000000000 */
[----:B------:R-:W-:-:S05]  /*01e0*/  FMUL R14, R4, 1.4426950216293334961 ;  /* 0x3fb8aa3b040e7820 */ /* 0x000fca0000400000 */
[----:B------:R-:W-:Y:S01]  /*01f0*/  FSETP.GEU.AND P0, PT, R14, -126, PT ;  /* 0xc2fc00000e00780b */ /* 0x000fe20003f0e000 */
[--C-:B------:R-:W-:Y:S01]  /*0200*/  FADD R5, R5, R20.reuse ;  /* 0x0000001405057221 */ /* 0x100fe20000000000 */
[----:B------:R-:W-:-:S03]  /*0210*/  FADD R6, R6, R20 ;  /* 0x0000001406067221 */ /* 0x000fc60000000000 */
[----:B------:R-:W-:-:S08]  /*0220*/  FMUL R15, R5, 1.4426950216293334961 ;  /* 0x3fb8aa3b050f7820 */ /* 0x000fd00000400000 */
[----:B------:R-:W-:-:S04]  /*0230*/  @!P0 FMUL R14, R14, 0.5 ;  /* 0x3f0000000e0e8820 */ /* 0x000fc80000400000 */
[----:B------:R-:W2:Y:S01]  /*0240*/  MUFU.EX2 R19, R14 ;  /* 0x0000000e00137308 */ /* 0x000ea20000000800 */
[----:B------:R-:W-:Y:S01]  /*0250*/  FSETP.GEU.AND P1, PT, R15, -126, PT ;  /* 0xc2fc00000f00780b */ /* 0x000fe20003f2e000 */
[----:B------:R-:W-:-:S05]  /*0260*/  FMUL R22, R6, 1.4426950216293334961 ;  /* 0x3fb8aa3b06167820 */ /* 0x000fca0000400000 */
[----:B------:R-:W-:Y:S01]  /*0270*/  FSETP.GEU.AND P2, PT, R22, -126, PT ;  /* 0xc2fc00001600780b */ /* 0x000fe20003f4e000 */
[----:B--2---:R-:W-:-:S06]  /*0280*/  @!P0 FMUL R19, R19, R19 ;  /* 0x0000001313138220 */ /* 0x004fcc0000400000 */
[----:B------:R-:W-:Y:S01]  /*0290*/  @!P1 FMUL R15, R15, 0.5 ;  /* 0x3f0000000f0f9820 */ /* 0x000fe20000400000 */
[----:B-1----:R-:W-:-:S03]  /*02a0*/  FADD.FTZ.RZ R13, R19, 1 ;  /* 0x3f800000130d7421 */ /* 0x002fc6000001c000 */
[----:B------:R-:W1:Y:S02]  /*02b0*/  MUFU.EX2 R18, R15 ;  /* 0x0000000f00127308 */ /* 0x000e640000000800 */
[----:B------:R-:W-:Y:S01]  /*02c0*/  @!P2 FMUL R22, R22, 0.5 ;  /* 0x3f0000001616a820 */ /* 0x000fe20000400000 */
[----:B------:R-:W-:-:S04]  /*02d0*/  IADD3 R13, R13, -0x3f400000, RZ ;  /* 0xc0c000000d0d7810 */ /* 0x000fc80007ffe0ff */
[----:B------:R-:W-:Y:S01]  /*02e0*/  LOP3.LUT R16, R13, 0xff800000, RZ, 0xc0, !PT ;  /* 0xff8000000d107812 */ /* 0x000fe200078ec0ff */
[----:B------:R-:W2:Y:S01]  /*02f0*/  MUFU.EX2 R17, R22 ;  /* 0x0000001600117308 */ /* 0x000ea20000000800 */
[----:B------:R-:W-:Y:S02]  /*0300*/  HFMA2.MMA R13, -RZ, RZ, 1.625, 0 ;  /* 0x3e800000ff0d7435 */ /* 0x000fe400000001ff */
[----:B------:R-:W-:Y:S02]  /*0310*/  IADD3 R14, -R16, 0x40800000, RZ ;  /* 0x40800000100e7810 */ /* 0x000fe40007ffe1ff */
[----:B------:R-:W-:Y:S01]  /*0320*/  IADD3 R21, R19, -R16, RZ ;  /* 0x8000001013157210 */ /* 0x000fe20007ffe0ff */
[----:B-1----:R-:W-:-:S05]  /*0330*/  @!P1 FMUL R18, R18, R18 ;  /* 0x0000001212129220 */ /* 0x002fca0000400000 */
[----:B------:R-:W-:Y:S01]  /*0340*/  FFMA.FTZ R24, R14, R13, -1 ;  /* 0xbf8000000e187423 */ /* 0x000fe2000001000d */
[----:B------:R-:W-:Y:S01]  /*0350*/  FADD.FTZ.RZ R15, R18, 1 ;  /* 0x3f800000120f7421 */ /* 0x000fe2000001c000 */
[----:B------:R-:W-:Y:S02]  /*0360*/  MOV R14, 0x3d39bf78 ;  /* 0x3d39bf78000e7802 */ /* 0x000fe40000000f00 */
[----:B------:R-:W-:Y:S01]  /*0370*/  FADD R21, R21, R24 ;  /* 0x0000001815157221 */ /* 0x000fe20000000000 */
[----:B--2---:R-:W-:Y:S01]  /*0380*/  @!P2 FMUL R17, R17, R17 ;  /* 0x000000111111a220 */ /* 0x004fe20000400000 */
[----:B------:R-:W-:Y:S02]  /*0390*/  IADD3 R15, R15, -0x3f400000, RZ ;  /* 0xc0c000000f0f7810 */ /* 0x000fe40007ffe0ff */
[----:B------:R-:W-:Y:S01]  /*03a0*/  FFMA.FTZ R22, R21, -R14, 0.10546888411045074463 ;  /* 0x3dd8001215167423 */ /* 0x000fe2000001080e */
[----:B------:R-:W-:Y:S01]  /*03b0*/  FADD.FTZ.RZ R23, R17, 1 ;  /* 0x3f80000011177421 */ /* 0x000fe2000001c000 */
[----:B------:R-:W-:-:S02]  /*03c0*/  LOP3.LUT R15, R15, 0xff800000, RZ, 0xc0, !PT ;  /* 0xff8000000f0f7812 */ /* 0x000fc400078ec0ff */
[C---:B------:R-:W-:Y:S02]  /*03d0*/  FFMA.FTZ R22, R21.reuse, R22, -0.13229703903198242188 ;  /* 0xbe0778e015167423 */ /* 0x040fe40000010016 */
[----:B------:R-:W-:Y:S02]  /*03e0*/  IADD3 R23, R23, -0x3f400000, RZ ;  /* 0xc0c0000017177810 */ /* 0x000fe40007ffe0ff */
[----:B------:R-:W-:Y:S01]  /*03f0*/  IADD3 R26, -R15, 0x40800000, RZ ;  /* 0x408000000f1a7810 */ /* 0x000fe20007ffe1ff */
[----:B------:R-:W-:Y:S01]  /*0400*/  FFMA.FTZ R24, R21, R22, 0.14491446316242218018 ;  /* 0x3e14647515187423 */ /* 0x000fe20000010016 */
[----:B------:R-:W-:Y:S01]  /*0410*/  LOP3.LUT R22, R23, 0xff800000, RZ, 0xc0, !PT ;  /* 0xff80000017167812 */ /* 0x000fe200078ec0ff */
[----:B------:R-:W-:Y:S01]  /*0420*/  FADD R7, R7, R20 ;  /* 0x0000001407077221 */ /* 0x000fe20000000000 */
[----:B------:R-:W-:Y:S01]  /*0430*/  IADD3 R23, R18, -R15, RZ ;  /* 0x8000000f12177210 */ /* 0x000fe20007ffe0ff */
[----:B------:R-:W-:Y:S01]  /*0440*/  FFMA.FTZ R20, R21, R24, -0.16641564667224884033 ;  /* 0xbe2a68dd15147423 */ /* 0x000fe20000010018 */
[----:B------:R-:W-:-:S03]  /*0450*/  FFMA.FTZ R26, R26, R13, -1 ;  /* 0xbf8000001a1a7423 */ /* 0x000fc6000001000d */
[----:B------:R-:W-:Y:S01]  /*0460*/  FFMA.FTZ R20, R21, R20, 0.19988867640495300293 ;  /* 0x3e4caf9e15147423 */ /* 0x000fe20000010014 */
[----:B------:R-:W-:Y:S01]  /*0470*/  FADD R23, R23, R26 ;  /* 0x0000001a17177221 */ /* 0x000fe20000000000 */
[----:B------:R-:W-:Y:S01]  /*0480*/  FMUL R24, R7, 1.4426950216293334961 ;  /* 0x3fb8aa3b07187820 */ /* 0x000fe20000400000 */
[----:B------:R-:W-:Y:S01]  /*0490*/  IADD3 R28, -R22, 0x40800000, RZ ;  /* 0x40800000161c7810 */ /* 0x000fe20007ffe1ff */
[----:B------:R-:W-:Y:S01]  /*04a0*/  FFMA.FTZ R20, R21, R20, -0.25000196695327758789 ;  /* 0xbe80004215147423 */ /* 0x000fe20000010014 */
[----:B------:R-:W-:Y:S02]  /*04b0*/  FFMA.FTZ R26, R23, -R14, 0.10546888411045074463 ;  /* 0x3dd80012171a7423 */ /* 0x000fe4000001080e */
[----:B------:R-:W-:Y:S01]  /*04c0*/  FSETP.GEU.AND P0, PT, R24, -126, PT ;  /* 0xc2fc00001800780b */ /* 0x000fe20003f0e000 */
[----:B------:R-:W-:Y:S01]  /*04d0*/  FFMA.FTZ R20, R21, R20, 0.33333510160446166992 ;  /* 0x3eaaaae615147423 */ /* 0x000fe20000010014 */
[----:B------:R-:W-:Y:S01]  /*04e0*/  FFMA.FTZ R26, R23, R26, -0.13229703903198242188 ;  /* 0xbe0778e0171a7423 */ /* 0x000fe2000001001a */
[----:B------:R-:W-:Y:S01]  /*04f0*/  FFMA.FTZ R25, R28, R13, -1 ;  /* 0xbf8000001c197423 */ /* 0x000fe2000001000d */
[----:B------:R-:W-:Y:S01]  /*0500*/  IADD3 R28, R17, -R22, RZ ;  /* 0x80000016111c7210 */ /* 0x000fe20007ffe0ff */
[----:B------:R-:W-:Y:S01]  /*0510*/  FFMA.FTZ R20, R21, R20, -0.5 ;  /* 0xbf00000015147423 */ /* 0x000fe20000010014 */
[----:B------:R-:W-:-:S03]  /*0520*/  FFMA.FTZ R26, R23, R26, 0.14491446316242218018 ;  /* 0x3e146475171a7423 */ /* 0x000fc6000001001a */
[----:B------:R-:W-:Y:S01]  /*0530*/  FADD R25, R28, R25 ;  /* 0x000000191c197221 */ /* 0x000fe20000000000 */
[----:B------:R-:W-:Y:S01]  /*0540*/  FMUL R20, R21, R20 ;  /* 0x0000001415147220 */ /* 0x000fe20000400000 */
[----:B------:R-:W-:-:S03]  /*0550*/  FFMA.FTZ R28, R23, R26, -0.16641564667224884033 ;  /* 0xbe2a68dd171c7423 */ /* 0x000fc6000001001a */
[----:B------:R-:W-:Y:S01]  /*0560*/  FFMA.FTZ R26, R21, R20, R21 ;  /* 0x00000014151a7223 */ /* 0x000fe20000010015 */
[----:B------:R-:W-:Y:S01]  /*0570*/  FFMA.FTZ R28, R23, R28, 0.19988867640495300293 ;  /* 0x3e4caf9e171c7423 */ /* 0x000fe2000001001c */
[----:B------:R-:W-:Y:S01]  /*0580*/  FFMA.FTZ R20, R25, -R14, 0.10546888411045074463 ;  /* 0x3dd8001219147423 */ /* 0x000fe2000001080e */
[----:B------:R-:W-:Y:S02]  /*0590*/  @!P0 FMUL R24, R24, 0.5 ;  /* 0x3f00000018188820 */ /* 0x000fe40000400000 */
[----:B------:R-:W-:Y:S01]  /*05a0*/  FFMA.FTZ R28, R23, R28, -0.25000196695327758789 ;  /* 0xbe800042171c7423 */ /* 0x000fe2000001001c */
[----:B------:R-:W-:Y:S01]  /*05b0*/  FFMA.FTZ R20, R25, R20, -0.13229703903198242188 ;  /* 0xbe0778e019147423 */ /* 0x000fe20000010014 */
[----:B------:R-:W1:Y:S02]  /*05c0*/  MUFU.EX2 R21, R24 ;  /* 0x0000001800157308 */ /* 0x000e640000000800 */
[----:B------:R-:W-:Y:S01]  /*05d0*/  FFMA.FTZ R28, R23, R28, 0.33333510160446166992 ;  /* 0x3eaaaae6171c7423 */ /* 0x000fe2000001001c */
[----:B------:R-:W-:-:S03]  /*05e0*/  FFMA.FTZ R20, R25, R20, 0.14491446316242218018 ;  /* 0x3e14647519147423 */ /* 0x000fc60000010014 */
[----:B------:R-:W-:Y:S01]  /*05f0*/  FFMA.FTZ R28, R23, R28, -0.5 ;  /* 0xbf000000171c7423 */ /* 0x000fe2000001001c */
[----:B------:R-:W-:-:S03]  /*0600*/  FFMA.FTZ R27, R25, R20, -0.16641564667224884033 ;  /* 0xbe2a68dd191b7423 */ /* 0x000fc60000010014 */
[----:B------:R-:W-:Y:S01]  /*0610*/  FMUL R20, R23, R28 ;  /* 0x0000001c17147220 */ /* 0x000fe20000400000 */
[----:B------:R-:W-:-:S04]  /*0620*/  FFMA.FTZ R28, R25, R27, 0.19988867640495300293 ;  /* 0x3e4caf9e191c7423 */ /* 0x000fc8000001001b */
[----:B------:R-:W-:Y:S01]  /*0630*/  FFMA.FTZ R28, R25, R28, -0.25000196695327758789 ;  /* 0xbe800042191c7423 */ /* 0x000fe2000001001c */
[----:B-1----:R-:W-:Y:S01]  /*0640*/  @!P0 FMUL R21, R21, R21 ;  /* 0x0000001515158220 */ /* 0x002fe20000400000 */
[----:B------:R-:W-:Y:S02]  /*0650*/  FFMA.FTZ R20, R23, R20, R23 ;  /* 0x0000001417147223 */ /* 0x000fe40000010017 */
[----:B------:R-:W-:Y:S01]  /*0660*/  FFMA.FTZ R28, R25, R28, 0.33333510160446166992 ;  /* 0x3eaaaae6191c7423 */ /* 0x000fe2000001001c */
[----:B------:R-:W-:-:S03]  /*0670*/  FADD.FTZ.RZ R23, R21, 1 ;  /* 0x3f80000015177421 */ /* 0x000fc6000001c000 */
[C---:B------:R-:W-:Y:S02]  /*0680*/  FFMA.FTZ R28, R25.reuse, R28, -0.5 ;  /* 0xbf000000191c7423 */ /* 0x040fe4000001001c */
[----:B------:R-:W-:Y:S02]  /*0690*/  IADD3 R23, R23, -0x3f400000, RZ ;  /* 0xc0c0000017177810 */ /* 0x000fe40007ffe0ff */
[----:B------:R-:W-:Y:S01]  /*06a0*/  FMUL R28, R25, R28 ;  /* 0x0000001c191c7220 */ /* 0x000fe20000400000 */
[----:B------:R-:W-:Y:S02]  /*06b0*/  I2FP.F32.S32 R27, R16 ;  /* 0x00000010001b7245 */ /* 0x000fe40000201400 */
[----:B------:R-:W-:Y:S01]  /*06c0*/  LOP3.LUT R24, R23, 0xff800000, RZ, 0xc0, !PT ;  /* 0xff80000017187812 */ /* 0x000fe200078ec0ff */
[----:B------:R-:W-:Y:S01]  /*06d0*/  FFMA.FTZ R23, R25, R28, R25 ;  /* 0x0000001c19177223 */ /* 0x000fe20000010019 */
[----:B------:R-:W-:Y:S01]  /*06e0*/  I2FP.F32.S32 R16, R15 ;  /* 0x0000000f00107245 */ /* 0x000fe20000201400 */
[----:B------:R-:W-:Y:S01]  /*06f0*/  FMUL R27, R27, 1.1920928955078125e-07 ;  /* 0x340000001b1b7820 */ /* 0x000fe20000400000 */
[----:B------:R-:W-:-:S02]  /*0700*/  IADD3 R28, -R24, 0x40800000, RZ ;  /* 0x40800000181c7810 */ /* 0x000fc40007ffe1ff */
[----:B------:R-:W-:Y:S01]  /*0710*/  IADD3 R25, R21, -R24, RZ ;  /* 0x8000001815197210 */ /* 0x000fe20007ffe0ff */
[----:B------:R-:W-:Y:S01]  /*0720*/  FFMA.FTZ R15, R27, 0.69314718246459960938, R26 ;  /* 0x3f3172181b0f7823 */ /* 0x000fe2000001001a */
[----:B------:R-:W-:Y:S01]  /*0730*/  FMUL R27, R16, 1.1920928955078125e-07 ;  /* 0x34000000101b7820 */ /* 0x000fe20000400000 */
[----:B------:R-:W-:Y:S01]  /*0740*/  FFMA.FTZ R28, R28, R13, -1 ;  /* 0xbf8000001c1c7423 */ /* 0x000fe2000001000d */
[----:B---3--:R-:W-:Y:S02]  /*0750*/  FADD R8, R8, R12 ;  /* 0x0000000c08087221 */ /* 0x008fe40000000000 */
[----:B------:R-:W-:Y:S01]  /*0760*/  FFMA.FTZ R16, R27, 0.69314718246459960938, R20 ;  /* 0x3f3172181b107823 */ /* 0x000fe20000010014 */
[----:B------:R-:W-:Y:S01]  /*0770*/  FADD R25, R25, R28 ;  /* 0x0000001c19197221 */ /* 0x000fe20000000000 */
[----:B------:R-:W-:Y:S01]  /*0780*/  FMUL R20, R8, 1.4426950216293334961 ;  /* 0x3fb8aa3b08147820 */ /* 0x000fe20000400000 */
[----:B------:R-:W-:Y:S02]  /*0790*/  FADD R9, R9, R12 ;  /* 0x0000000c09097221 */ /* 0x000fe40000000000 */
[----:B------:R-:W-:-:S02]  /*07a0*/  FFMA.FTZ R28, R25, -R14, 0.10546888411045074463 ;  /* 0x3dd80012191c7423 */ /* 0x000fc4000001080e */
[----:B------:R-:W-:Y:S01]  /*07b0*/  FSETP.GEU.AND P4, PT, R20, -126, PT ;  /* 0xc2fc00001400780b */ /* 0x000fe20003f8e000 */
[----:B------:R-:W-:Y:S01]  /*07c0*/  FMUL R27, R9, 1.4426950216293334961 ;  /* 0x3fb8aa3b091b7820 */ /* 0x000fe20000400000 */
[----:B------:R-:W-:-:S04]  /*07d0*/  FFMA.FTZ R28, R25, R28, -0.13229703903198242188 ;  /* 0xbe0778e0191c7423 */ /* 0x000fc8000001001c */
[----:B------:R-:W-:Y:S01]  /*07e0*/  FFMA.FTZ R28, R25, R28, 0.14491446316242218018 ;  /* 0x3e146475191c7423 */ /* 0x000fe2000001001c */
[----:B------:R-:W-:-:S03]  /*07f0*/  FSETP.GEU.AND P5, PT, R27, -126, PT ;  /* 0xc2fc00001b00780b */ /* 0x000fc60003fae000 */
[----:B------:R-:W-:-:S03]  /*0800*/  FFMA.FTZ R28, R25, R28, -0.16641564667224884033 ;  /* 0xbe2a68dd191c7423 */ /* 0x000fc6000001001c */
[----:B------:R-:W-:Y:S01]  /*0810*/  @!P4 FMUL R20, R20, 0.5 ;  /* 0x3f0000001414c820 */ /* 0x000fe20000400000 */
[----:B------:R-:W-:-:S04]  /*0820*/  FFMA.FTZ R28, R25, R28, 0.19988867640495300293 ;  /* 0x3e4caf9e191c7423 */ /* 0x000fc8000001001c */
[----:B------:R-:W-:Y:S01]  /*0830*/  FFMA.FTZ R28, R25, R28, -0.25000196695327758789 ;  /* 0xbe800042191c7423 */ /* 0x000fe2000001001c */
[----:B------:R-:W1:Y:S01]  /*0840*/  MUFU.EX2 R20, R20 ;  /* 0x0000001400147308 */ /* 0x000e620000000800 */
[----:B------:R-:W-:Y:S01]  /*0850*/  @!P5 FMUL R27, R27, 0.5 ;  /* 0x3f0000001b1bd820 */ /* 0x000fe20000400000 */
[----:B------:R-:W-:Y:S01]  /*0860*/  I2FP.F32.S32 R26, R22 ;  /* 0x00000016001a7245 */ /* 0x000fe20000201400 */
[----:B------:R-:W-:Y:S01]  /*0870*/  FFMA.FTZ R28, R25, R28, 0.33333510160446166992 ;  /* 0x3eaaaae6191c7423 */ /* 0x000fe2000001001c */
[----:B------:R-:W-:-:S04]  /*0880*/  ISETP.GE.U32.AND P3, PT, R19, 0x7f800000, PT ;  /* 0x7f8000001300780c */ /* 0x000fc80003f66070 */
[----:B------:R-:W2:Y:S01]  /*0890*/  MUFU.EX2 R22, R27 ;  /* 0x0000001b00167308 */ /* 0x000ea20000000800 */
[----:B------:R-:W-:Y:S01]  /*08a0*/  FFMA.FTZ R28, R25, R28, -0.5 ;  /* 0xbf000000191c7423 */ /* 0x000fe2000001001c */
[----:B------:R-:W-:-:S03]  /*08b0*/  I2FP.F32.S32 R24, R24 ;  /* 0x0000001800187245 */ /* 0x000fc60000201400 */
[C---:B------:R-:W-:Y:S01]  /*08c0*/  FMUL R28, R25.reuse, R28 ;  /* 0x0000001c191c7220 */ /* 0x040fe20000400000 */
[----:B------:R-:W-:Y:S01]  /*08d0*/  FMUL R26, R26, 1.1920928955078125e-07 ;  /* 0x340000001a1a7820 */ /* 0x000fe20000400000 */
[----:B------:R-:W-:Y:S01]  /*08e0*/  FMUL R24, R24, 1.1920928955078125e-07 ;  /* 0x3400000018187820 */ /* 0x000fe20000400000 */
[----:B-1----:R-:W-:Y:S01]  /*08f0*/  @!P4 FMUL R20, R20, R20 ;  /* 0x000000141414c220 */ /* 0x002fe20000400000 */
[----:B------:R-:W-:Y:S01]  /*0900*/  FFMA.FTZ R25, R25, R28, R25 ;  /* 0x0000001c19197223 */ /* 0x000fe20000010019 */
[----:B------:R-:W-:Y:S01]  /*0910*/  FFMA.FTZ R23, R26, 0.69314718246459960938, R23 ;  /* 0x3f3172181a177823 */ /* 0x000fe20000010017 */
[----:B------:R-:W-:Y:S02]  /*0920*/  ISETP.GE.U32.AND P2, PT, R18, 0x7f800000, PT ;  /* 0x7f8000001200780c */ /* 0x000fe40003f46070 */
[----:B------:R-:W-:Y:S01]  /*0930*/  FFMA.FTZ R24, R24, 0.69314718246459960938, R25 ;  /* 0x3f31721818187823 */ /* 0x000fe20000010019 */
[----:B------:R-:W-:Y:S01]  /*0940*/  ISETP.GE.U32.AND P0, PT, R17, 0x7f800000, PT ;  /* 0x7f8000001100780c */ /* 0x000fe20003f06070 */
[----:B--2---:R-:W-:Y:S01]  /*0950*/  @!P5 FMUL R22, R22, R22 ;  /* 0x000000161616d220 */ /* 0x004fe20000400000 */
[----:B------:R-:W-:Y:S01]  /*0960*/  ISETP.GE.U32.AND P1, PT, R21, 0x7f800000, PT ;  /* 0x7f8000001500780c */ /* 0x000fe20003f26070 */
[----:B------:R-:W-:Y:S01]  /*0970*/  FADD.FTZ.RZ R25, R20, 1 ;  /* 0x3f80000014197421 */ /* 0x000fe2000001c000 */
[----:B------:R-:W-:Y:S11]  /*0980*/  @!P3 BRA `(.L_x_1) ;  /* 0x000000000014b947 */ /* 0x000ff60003800000 */
[----:B------:R-:W-:-:S13]  /*0990*/  ISETP.GE.AND P3, PT, R19, -0x407fffff, PT ;  /* 0xbf8000011300780c */ /* 0x000fda0003f66270 */
[----:B------:R-:W-:-:S05]  /*09a0*/  @P3 MOV R26, 0x7f800000 ;  /* 0x7f800000001a3802 */ /* 0x000fca0000000f00 */
[C---:B------:R-:W-:Y:S01]  /*09b0*/  @P3 FFMA.FTZ R15, R19.reuse, R26, +INF ;  /* 0x7f800000130f3423 */ /* 0x040fe2000001001a */
[----:B------:R-:W-:-:S04]  /*09c0*/  FSETP.NEU.AND P3, PT, R19, RZ, PT ;  /* 0x000000ff1300720b */ /* 0x000fc80003f6d000 */
[----:B------:R-:W-:-:S09]  /*09d0*/  FSEL R15, R15, -RZ, P3 ;  /* 0x800000ff0f0f7208 */ /* 0x000fd20001800000 */
.L_x_1:
[----:B------:R-:W-:Y:S05]  /*09e0*/  BSYNC B0 ;  /* 0x0000000000007941 */ /* 0x000fea0003800000 */
.L_x_0:
[----:B------:R-:W-:Y:S01]  /*09f0*/  BSSY B0, `(.L_x_2) ;  /* 0x0000009000007945 */ /* 0x000fe20003800000 */
[----:B------:R-:W-:Y:S01]  /*0a00*/  IADD3 R19, R25, -0x3f400000, RZ ;  /* 0xc0c0000019137810 */ /* 0x000fe20007ffe0ff */
[----:B------:R-:W-:Y:S02]  /*0a10*/  FADD.FTZ.RZ R25, R22, 1 ;  /* 0x3f80000016197421 */ /* 0x000fe4000001c000 */
[----:B------:R-:W-:Y:S05]  /*0a20*/  @!P2 BRA `(.L_x_3) ;  /* 0x000000000014a947 */ /* 0x000fea0003800000 */
[----:B------:R-:W-:-:S13]  /*0a30*/  ISETP.GE.AND P2, PT, R18, -0x407fffff, PT ;  /* 0xbf8000011200780c */ /* 0x000fda0003f46270 */
[----:B------:R-:W-:-:S05]  /*0a40*/  @P2 MOV R27, 0x7f800000 ;  /* 0x7f800000001b2802 */ /* 0x000fca0000000f00 */
[C---:B------:R-:W-:Y:S01]  /*0a50*/  @P2 FFMA.FTZ R16, R18.reuse, R27, +INF ;  /* 0x7f80000012102423 */ /* 0x040fe2000001001b */
[----:B------:R-:W-:-:S04]  /*0a60*/  FSETP.NEU.AND P2, PT, R18, RZ, PT ;  /* 0x000000ff1200720b */ /* 0x000fc80003f4d000 */
[----:B------:R-:W-:-:S09]  /*0a70*/  FSEL R16, R16, -RZ, P2 ;  /* 0x800000ff10107208 */ /* 0x000fd20001000000 */
.L_x_3:
[----:B------:R-:W-:Y:S05]  /*0a80*/  BSYNC B0 ;  /* 0x0000000000007941 */ /* 0x000fea0003800000 */
.L_x_2:
[----:B------:R-:W-:Y:S01]  /*0a90*/  BSSY B0, `(.L_x_4) ;  /* 0x0000009000007945 */ /* 0x000fe20003800000 */
[----:B------:R-:W-:Y:S02]  /*0aa0*/  IADD3 R25, R25, -0x3f400000, RZ ;  /* 0xc0c0000019197810 */ /* 0x000fe40007ffe0ff */
[----:B------:R-:W-:Y:S01]  /*0ab0*/  LOP3.LUT R19, R19, 0xff800000, RZ, 0xc0, !PT ;  /* 0xff80000013137812 */ /* 0x000fe200078ec0ff */
[----:B------:R-:W-:Y:S06]  /*0ac0*/  @!P0 BRA `(.L_x_5) ;  /* 0x0000000000148947 */ /* 0x000fec0003800000 */
[----:B------:R-:W-:-:S13]  /*0ad0*/  ISETP.GE.AND P0, PT, R17, -0x407fffff, PT ;  /* 0xbf8000011100780c */ /* 0x000fda0003f06270 */
[----:B------:R-:W-:-:S05]  /*0ae0*/  @P0 MOV R18, 0x7f800000 ;  /* 0x7f80000000120802 */ /* 0x000fca0000000f00 */
[C---:B------:R-:W-:Y:S01]  /*0af0*/  @P0 FFMA.FTZ R23, R17.reuse, R18, +INF ;  /* 0x7f80000011170423 */ /* 0x040fe20000010012 */
[----:B------:R-:W-:-:S04]  /*0b00*/  FSETP.NEU.AND P0, PT, R17, RZ, PT ;  /* 0x000000ff1100720b */ /* 0x000fc80003f0d000 */
[----:B------:R-:W-:-:S09]  /*0b10*/  FSEL R23, R23, -RZ, P0 ;  /* 0x800000ff17177208 */ /* 0x000fd20000000000 */
.L_x_5:
[----:B------:R-:W-:Y:S05]  /*0b20*/  BSYNC B0 ;  /* 0x0000000000007941 */ /* 0x000fea0003800000 */
.L_x_4:
[----:B------:R-:W-:Y:S01]  /*0b30*/  BSSY B0, `(.L_x_6) ;  /* 0x0000009000007945 */ /* 0x000fe20003800000 */
[----:B------:R-:W-:Y:S02]  /*0b40*/  LOP3.LUT R17, R25, 0xff800000, RZ, 0xc0, !PT ;  /* 0xff80000019117812 */ /* 0x000fe400078ec0ff */
[----:B------:R-:W-:Y:S01]  /*0b50*/  IADD3 R18, -R19, 0x40800000, RZ ;  /* 0x4080000013127810 */ /* 0x000fe20007ffe1ff */
[----:B------:R-:W-:Y:S06]  /*0b60*/  @!P1 BRA `(.L_x_7) ;  /* 0x0000000000149947 */ /* 0x000fec0003800000 */
[----:B------:R-:W-:-:S13]  /*0b70*/  ISETP.GE.AND P0, PT, R21, -0x407fffff, PT ;  /* 0xbf8000011500780c */ /* 0x000fda0003f06270 */
[----:B------:R-:W-:-:S05]  /*0b80*/  @P0 MOV R26, 0x7f800000 ;  /* 0x7f800000001a0802 */ /* 0x000fca0000000f00 */
[C---:B------:R-:W-:Y:S01]  /*0b90*/  @P0 FFMA.FTZ R24, R21.reuse, R26, +INF ;  /* 0x7f80000015180423 */ /* 0x040fe2000001001a */
[----:B------:R-:W-:-:S04]  /*0ba0*/  FSETP.NEU.AND P0, PT, R21, RZ, PT ;  /* 0x000000ff1500720b */ /* 0x000fc80003f0d000 */
[----:B------:R-:W-:-:S09]  /*0bb0*/  FSEL R24, R24, -RZ, P0 ;  /* 0x800000ff18187208 */ /* 0x000fd20000000000 */
.L_x_7:
[----:B------:R-:W-:Y:S05]  /*0bc0*/  BSYNC B0 ;  /* 0x0000000000007941 */ /* 0x000fea0003800000 */
.L_x_6:
[----:B------:R-:W-:Y:S01]  /*0bd0*/  IADD3 R26, -R17, 0x40800000, RZ ;  /* 0x40800000111a7810 */ /* 0x000fe20007ffe1ff */
[-C--:B------:R-:W-:Y:S01]  /*0be0*/  FFMA.FTZ R18, R18, R13.reuse, -1 ;  /* 0xbf80000012127423 */ /* 0x080fe2000001000d */
[----:B------:R-:W-:Y:S01]  /*0bf0*/  IADD3 R21, R20, -R19, RZ ;  /* 0x8000001314157210 */ /* 0x000fe20007ffe0ff */
[--C-:B------:R-:W-:Y:S01]  /*0c00*/  FADD R10, R10, R12.reuse ;  /* 0x0000000c0a0a7221 */ /* 0x100fe20000000000 */
[----:B------:R-:W-:Y:S01]  /*0c10*/  IADD3 R25, R22, -R17, RZ ;  /* 0x8000001116197210 */ /* 0x000fe20007ffe0ff */
[----:B------:R-:W-:Y:S01]  /*0c20*/  FFMA.FTZ R26, R26, R13, -1 ;  /* 0xbf8000001a1a7423 */ /* 0x000fe2000001000d */
[----:B------:R-:W-:Y:S01]  /*0c30*/  FADD R11, R11, R12 ;  /* 0x0000000c0b0b7221 */ /* 0x000fe20000000000 */
[----:B------:R-:W-:Y:S01]  /*0c40*/  FADD R21, R21, R18 ;  /* 0x0000001215157221 */ /* 0x000fe20000000000 */
[----:B------:R-:W-:Y:S01]  /*0c50*/  ISETP.GE.U32.AND P2, PT, R20, 0x7f800000, PT ;  /* 0x7f8000001400780c */ /* 0x000fe20003f46070 */
[----:B------:R-:W-:Y:S01]  /*0c60*/  FADD R25, R25, R26 ;  /* 0x0000001a19197221 */ /* 0x000fe20000000000 */
[----:B------:R-:W-:Y:S01]  /*0c70*/  FMUL R26, R10, 1.4426950216293334961 ;  /* 0x3fb8aa3b0a1a7820 */ /* 0x000fe20000400000 */
[-C--:B------:R-:W-:Y:S01]  /*0c80*/  FFMA.FTZ R12, R21, -R14.reuse, 0.10546888411045074463 ;  /* 0x3dd80012150c7423 */ /* 0x080fe2000001080e */
[----:B------:R-:W-:Y:S01]  /*0c90*/  FMUL R27, R11, 1.4426950216293334961 ;  /* 0x3fb8aa3b0b1b7820 */ /* 0x000fe20000400000 */
[----:B------:R-:W-:Y:S01]  /*0ca0*/  FFMA.FTZ R18, R25, -R14, 0.10546888411045074463 ;  /* 0x3dd8001219127423 */ /* 0x000fe2000001080e */
[----:B------:R-:W-:Y:S01]  /*0cb0*/  I2FP.F32.S32 R19, R19 ;  /* 0x0000001300137245 */ /* 0x000fe20000201400 */
[----:B------:R-:W-:Y:S01]  /*0cc0*/  FFMA.FTZ R12, R21, R12, -0.13229703903198242188 ;  /* 0xbe0778e0150c7423 */ /* 0x000fe2000001000c */
[----:B------:R-:W-:Y:S01]  /*0cd0*/  FSETP.GEU.AND P0, PT, R26, -126, PT ;  /* 0xc2fc00001a00780b */ /* 0x000fe20003f0e000 */
[----:B------:R-:W-:Y:S01]  /*0ce0*/  FFMA.FTZ R18, R25, R18, -0.13229703903198242188 ;  /* 0xbe0778e019127423 */ /* 0x000fe20000010012 */
[----:B------:R-:W-:Y:S01]  /*0cf0*/  BSSY B0, `(.L_x_8) ;  /* 0x000004e000007945 */ /* 0x000fe20003800000 */
[----:B------:R-:W-:Y:S01]  /*0d00*/  FFMA.FTZ R12, R21, R12, 0.14491446316242218018 ;  /* 0x3e146475150c7423 */ /* 0x000fe2000001000c */
[----:B------:R-:W-:Y:S01]  /*0d10*/  FMUL R19, R19, 1.1920928955078125e-07 ;  /* 0x3400000013137820 */ /* 0x000fe20000400000 */
[----:B------:R-:W-:Y:S01]  /*0d20*/  FFMA.FTZ R28, R25, R18, 0.14491446316242218018 ;  /* 0x3e146475191c7423 */ /* 0x000fe20000010012 */
[----:B------:R-:W-:Y:S01]  /*0d30*/  ISETP.GE.U32.AND P4, PT, R22, 0x7f800000, PT ;  /* 0x7f8000001600780c */ /* 0x000fe20003f86070 */
[----:B------:R-:W-:-:S02]  /*0d40*/  FFMA.FTZ R12, R21, R12, -0.16641564667224884033 ;  /* 0xbe2a68dd150c7423 */ /* 0x000fc4000001000c */
[----:B------:R-:W-:Y:S02]  /*0d50*/  FFMA.FTZ R28, R25, R28, -0.16641564667224884033 ;  /* 0xbe2a68dd191c7423 */ /* 0x000fe4000001001c */
[----:B------:R-:W-:Y:S02]  /*0d60*/  FFMA.FTZ R12, R21, R12, 0.19988867640495300293 ;  /* 0x3e4caf9e150c7423 */ /* 0x000fe4000001000c */
[----:B------:R-:W-:Y:S01]  /*0d70*/  @!P0 FMUL R26, R26, 0.5 ;  /* 0x3f0000001a1a8820 */ /* 0x000fe20000400000 */
[----:B------:R-:W-:Y:S01]  /*0d80*/  FFMA.FTZ R28, R25, R28, 0.19988867640495300293 ;  /* 0x3e4caf9e191c7423 */ /* 0x000fe2000001001c */
[----:B------:R-:W-:Y:S02]  /*0d90*/  FFMA.FTZ R18, R21, R12, -0.25000196695327758789 ;  /* 0xbe80004215127423 */ /* 0x000fe4000001000c */
[----:B------:R-:W1:Y:S01]  /*0da0*/  MUFU.EX2 R12, R26 ;  /* 0x0000001a000c7308 */ /* 0x000e620000000800 */
[----:B------:R-:W-:Y:S01]  /*0db0*/  FFMA.FTZ R28, R25, R28, -0.25000196695327758789 ;  /* 0xbe800042191c7423 */ /* 0x000fe2000001001c */
[----:B------:R-:W-:-:S03]  /*0dc0*/  FFMA.FTZ R18, R21, R18, 0.33333510160446166992 ;  /* 0x3eaaaae615127423 */ /* 0x000fc60000010012 */
[----:B------:R-:W-:Y:S01]  /*0dd0*/  FFMA.FTZ R28, R25, R28, 0.33333510160446166992 ;  /* 0x3eaaaae6191c7423 */ /* 0x000fe2000001001c */
[----:B------:R-:W-:-:S03]  /*0de0*/  FFMA.FTZ R18, R21, R18, -0.5 ;  /* 0xbf00000015127423 */ /* 0x000fc60000010012 */
[----:B------:R-:W-:Y:S01]  /*0df0*/  FFMA.FTZ R28, R25, R28, -0.5 ;  /* 0xbf000000191c7423 */ /* 0x000fe2000001001c */
[----:B------:R-:W-:-:S03]  /*0e00*/  FMUL R18, R21, R18 ;  /* 0x0000001215127220 */ /* 0x000fc60000400000 */
[----:B------:R-:W-:Y:S01]  /*0e10*/  FMUL R28, R25, R28 ;  /* 0x0000001c191c7220 */ /* 0x000fe20000400000 */
[----:B------:R-:W-:Y:S01]  /*0e20*/  FFMA.FTZ R18, R21, R18, R21 ;  /* 0x0000001215127223 */ /* 0x000fe20000010015 */
[----:B-1----:R-:W-:Y:S01]  /*0e30*/  @!P0 FMUL R12, R12, R12 ;  /* 0x0000000c0c0c8220 */ /* 0x002fe20000400000 */
[----:B------:R-:W-:Y:S01]  /*0e40*/  FSETP.GEU.AND P0, PT, R27, -126, PT ;  /* 0xc2fc00001b00780b */ /* 0x000fe20003f0e000 */
[----:B------:R-:W-:Y:S01]  /*0e50*/  FFMA.FTZ R25, R25, R28, R25 ;  /* 0x0000001c19197223 */ /* 0x000fe20000010019 */
[----:B------:R-:W-:Y:S01]  /*0e60*/  FFMA.FTZ R19, R19, 0.69314718246459960938, R18 ;  /* 0x3f31721813137823 */ /* 0x000fe20000010012 */
[----:B------:R-:W-:-:S05]  /*0e70*/  FADD.FTZ.RZ R21, R12, 1 ;  /* 0x3f8000000c157421 */ /* 0x000fca000001c000 */
[----:B------:R-:W-:Y:S02]  /*0e80*/  IADD3 R26, R21, -0x3f400000, RZ ;  /* 0xc0c00000151a7810 */ /* 0x000fe40007ffe0ff */
[----:B------:R-:W-:Y:S02]  /*0e90*/  I2FP.F32.S32 R21, R17 ;  /* 0x0000001100157245 */ /* 0x000fe40000201400 */
[----:B------:R-:W-:Y:S01]  /*0ea0*/  LOP3.LUT R17, R26, 0xff800000, RZ, 0xc0, !PT ;  /* 0xff8000001a117812 */ /* 0x000fe200078ec0ff */
[----:B------:R-:W-:Y:S02]  /*0eb0*/  @!P0 FMUL R27, R27, 0.5 ;  /* 0x3f0000001b1b8820 */ /* 0x000fe40000400000 */
[----:B------:R-:W-:Y:S01]  /*0ec0*/  FMUL R26, R21, 1.1920928955078125e-07 ;  /* 0x34000000151a7820 */ /* 0x000fe20000400000 */
[----:B------:R-:W-:Y:S01]  /*0ed0*/  IADD3 R28, -R17, 0x40800000, RZ ;  /* 0x40800000111c7810 */ /* 0x000fe20007ffe1ff */
[----:B------:R-:W1:Y:S02]  /*0ee0*/  MUFU.EX2 R21, R27 ;  /* 0x0000001b00157308 */ /* 0x000e640000000800 */
[----:B------:R-:W-:Y:S01]  /*0ef0*/  FFMA.FTZ R26, R26, 0.69314718246459960938, R25 ;  /* 0x3f3172181a1a7823 */ /* 0x000fe20000010019 */
[----:B------:R-:W-:Y:S01]  /*0f00*/  IADD3 R25, R12, -R17, RZ ;  /* 0x800000110c197210 */ /* 0x000fe20007ffe0ff */
[----:B------:R-:W-:Y:S01]  /*0f10*/  FFMA.FTZ R28, R28, R13, -1 ;  /* 0xbf8000001c1c7423 */ /* 0x000fe2000001000d */
[----:B------:R-:W-:-:S03]  /*0f20*/  I2FP.F32.S32 R17, R17 ;  /* 0x0000001100117245 */ /* 0x000fc60000201400 */
[----:B------:R-:W-:-:S04]  /*0f30*/  FADD R25, R25, R28 ;  /* 0x0000001c19197221 */ /* 0x000fc80000000000 */
[----:B------:R-:W-:Y:S01]  /*0f40*/  FFMA.FTZ R28, R25, -R14, 0.10546888411045074463 ;  /* 0x3dd80012191c7423 */ /* 0x000fe2000001080e */
[----:B-1----:R-:W-:-:S03]  /*0f50*/  @!P0 FMUL R21, R21, R21 ;  /* 0x0000001515158220 */ /* 0x002fc60000400000 */
[----:B------:R-:W-:Y:S01]  /*0f60*/  FFMA.FTZ R28, R25, R28, -0.13229703903198242188 ;  /* 0xbe0778e0191c7423 */ /* 0x000fe2000001001c */
[----:B------:R-:W-:-:S03]  /*0f70*/  ISETP.GE.U32.AND P0, PT, R12, 0x7f800000, PT ;  /* 0x7f8000000c00780c */ /* 0x000fc60003f06070 */
[----:B------:R-:W-:Y:S01]  /*0f80*/  FFMA.FTZ R28, R25, R28, 0.14491446316242218018 ;  /* 0x3e146475191c7423 */ /* 0x000fe2000001001c */
[----:B------:R-:W-:-:S03]  /*0f90*/  ISETP.GE.U32.AND P1, PT, R21, 0x7f800000, PT ;  /* 0x7f8000001500780c */ /* 0x000fc60003f26070 */
[----:B------:R-:W-:-:S04]  /*0fa0*/  FFMA.FTZ R28, R25, R28, -0.16641564667224884033 ;  /* 0xbe2a68dd191c7423 */ /* 0x000fc8000001001c */
[----:B------:R-:W-:-:S04]  /*0fb0*/  FFMA.FTZ R28, R25, R28, 0.19988867640495300293 ;  /* 0x3e4caf9e191c7423 */ /* 0x000fc8000001001c */
[----:B------:R-:W-:-:S04]  /*0fc0*/  FFMA.FTZ R28, R25, R28, -0.25000196695327758789 ;  /* 0xbe800042191c7423 */ /* 0x000fc8000001001c */
[----:B------:R-:W-:-:S04]  /*0fd0*/  FFMA.FTZ R28, R25, R28, 0.33333510160446166992 ;  /* 0x3eaaaae6191c7423 */ /* 0x000fc8000001001c */
[----:B------:R-:W-:-:S04]  /*0fe0*/  FFMA.FTZ R28, R25, R28, -0.5 ;  /* 0xbf000000191c7423 */ /* 0x000fc8000001001c */
[----:B------:R-:W-:-:S04]  /*0ff0*/  FMUL R28, R25, R28 ;  /* 0x0000001c191c7220 */ /* 0x000fc80000400000 */
[----:B------:R-:W-:Y:S01]  /*1000*/  FFMA.FTZ R25, R25, R28, R25 ;  /* 0x0000001c19197223 */ /* 0x000fe20000010019 */
[----:B------:R-:W-:-:S05]  /*1010*/  FADD.FTZ.RZ R28, R21, 1 ;  /* 0x3f800000151c7421 */ /* 0x000fca000001c000 */
[----:B------:R-:W-:-:S04]  /*1020*/  IADD3 R28, R28, -0x3f400000, RZ ;  /* 0xc0c000001c1c7810 */ /* 0x000fc80007ffe0ff */
[----:B------:R-:W-:-:S04]  /*1030*/  LOP3.LUT R28, R28, 0xff800000, RZ, 0xc0, !PT ;  /* 0xff8000001c1c7812 */ /* 0x000fc800078ec0ff */
[----:B------:R-:W-:-:S05]  /*1040*/  IADD3 R29, -R28, 0x40800000, RZ ;  /* 0x408000001c1d7810 */ /* 0x000fca0007ffe1ff */
[----:B------:R-:W-:Y:S01]  /*1050*/  FFMA.FTZ R29, R29, R13, -1 ;  /* 0xbf8000001d1d7423 */ /* 0x000fe2000001000d */
[----:B------:R-:W-:Y:S02]  /*1060*/  IADD3 R13, R21, -R28, RZ ;  /* 0x8000001c150d7210 */ /* 0x000fe40007ffe0ff */
[----:B------:R-:W-:-:S03]  /*1070*/  I2FP.F32.S32 R28, R28 ;  /* 0x0000001c001c7245 */ /* 0x000fc60000201400 */
[----:B------:R-:W-:Y:S02]  /*1080*/  FADD R13, R13, R29 ;  /* 0x0000001d0d0d7221 */ /* 0x000fe40000000000 */
[----:B------:R-:W-:Y:S02]  /*1090*/  FMUL R28, R28, 1.1920928955078125e-07 ;  /* 0x340000001c1c7820 */ /* 0x000fe40000400000 */
[----:B------:R-:W-:-:S04]  /*10a0*/  FFMA.FTZ R14, R13, -R14, 0.10546888411045074463 ;  /* 0x3dd800120d0e7423 */ /* 0x000fc8000001080e */
[----:B------:R-:W-:-:S04]  /*10b0*/  FFMA.FTZ R14, R13, R14, -0.13229703903198242188 ;  /* 0xbe0778e00d0e7423 */ /* 0x000fc8000001000e */
[----:B------:R-:W-:-:S04]  /*10c0*/  FFMA.FTZ R14, R13, R14, 0.14491446316242218018 ;  /* 0x3e1464750d0e7423 */ /* 0x000fc8000001000e */
[----:B------:R-:W-:-:S04]  /*10d0*/  FFMA.FTZ R14, R13, R14, -0.16641564667224884033 ;  /* 0xbe2a68dd0d0e7423 */ /* 0x000fc8000001000e */
[----:B------:R-:W-:-:S04]  /*10e0*/  FFMA.FTZ R14, R13, R14, 0.19988867640495300293 ;  /* 0x3e4caf9e0d0e7423 */ /* 0x000fc8000001000e */
[----:B------:R-:W-:-:S04]  /*10f0*/  FFMA.FTZ R14, R13, R14, -0.25000196695327758789 ;  /* 0xbe8000420d0e7423 */ /* 0x000fc8000001000e */
[----:B------:R-:W-:-:S04]  /*1100*/  FFMA.FTZ R14, R13, R14, 0.33333510160446166992 ;  /* 0x3eaaaae60d0e7423 */ /* 0x000fc8000001000e */
[----:B------:R-:W-:-:S04]  /*1110*/  FFMA.FTZ R14, R13, R14, -0.5 ;  /* 0xbf0000000d0e7423 */ /* 0x000fc8000001000e */
[----:B------:R-:W-:Y:S01]  /*1120*/  FMUL R27, R13, R14 ;  /* 0x0000000e0d1b7220 */ /* 0x000fe20000400000 */
[----:B------:R-:W-:-:S03]  /*1130*/  FMUL R14, R17, 1.1920928955078125e-07 ;  /* 0x34000000110e7820 */ /* 0x000fc60000400000 */
[----:B------:R-:W-:Y:S01]  /*1140*/  FFMA.FTZ R13, R13, R27, R13 ;  /* 0x0000001b0d0d7223 */ /* 0x000fe2000001000d */
[----:B------:R-:W-:-:S03]  /*1150*/  FFMA.FTZ R17, R14, 0.69314718246459960938, R25 ;  /* 0x3f3172180e117823 */ /* 0x000fc60000010019 */
[----:B------:R-:W-:Y:S01]  /*1160*/  FFMA.FTZ R14, R28, 0.69314718246459960938, R13 ;  /* 0x3f3172181c0e7823 */ /* 0x000fe2000001000d */
[----:B------:R-:W-:Y:S06]  /*1170*/  @!P2 BRA `(.L_x_9) ;  /* 0x000000000014a947 */ /* 0x000fec0003800000 */
[C---:B------:R-:W-:Y:S02]  /*1180*/  ISETP.GE.AND P2, PT, R20.reuse, -0x407fffff, PT ;  /* 0xbf8000011400780c */ /* 0x040fe40003f46270 */
[----:B------:R-:W-:-:S11]  /*1190*/  FSETP.NEU.AND P3, PT, R20, RZ, PT ;  /* 0x000000ff1400720b */ /* 0x000fd60003f6d000 */
[----:B------:R-:W-:-:S05]  /*11a0*/  @P2 MOV R13, 0x7f800000 ;  /* 0x7f800000000d2802 */ /* 0x000fca0000000f00 */
[----:B------:R-:W-:-:S05]  /*11b0*/  @P2 FFMA.FTZ R19, R20, R13, +INF ;  /* 0x7f80000014132423 */ /* 0x000fca000001000d */
[----:B------:R-:W-:-:S07]  /*11c0*/  FSEL R19, R19, -RZ, P3 ;  /* 0x800000ff13137208 */ /* 0x000fce0001800000 */
.L_x_9:
[----:B------:R-:W-:Y:S05]  /*11d0*/  BSYNC B0 ;  /* 0x0000000000007941 */ /* 0x000fea0003800000 */
.L_x_8:
[----:B------:R-:W-:Y:S04]  /*11e0*/  BSSY B0, `(.L_x_10) ;  /* 0x0000007000007945 */ /* 0x000fe80003800000 */
[----:B------:R-:W-:Y:S05]  /*11f0*/  @!P4 BRA `(.L_x_11) ;  /* 0x000000000014c947 */ /* 0x000fea0003800000 */
[C---:B------:R-:W-:Y:S02]  /*1200*/  ISETP.GE.AND P2, PT, R22.reuse, -0x407fffff, PT ;  /* 0xbf8000011600780c */ /* 0x040fe40003f46270 */
[----:B------:R-:W-:-:S11]  /*1210*/  FSETP.NEU.AND P3, PT, R22, RZ, PT ;  /* 0x000000ff1600720b */ /* 0x000fd60003f6d000 */
[----:B------:R-:W-:-:S05]  /*1220*/  @P2 MOV R13, 0x7f800000 ;  /* 0x7f800000000d2802 */ /* 0x000fca0000000f00 */
[----:B------:R-:W-:-:S05]  /*1230*/  @P2 FFMA.FTZ R26, R22, R13, +INF ;  /* 0x7f800000161a2423 */ /* 0x000fca000001000d */
[----:B------:R-:W-:-:S07]  /*1240*/  FSEL R26, R26, -RZ, P3 ;  /* 0x800000ff1a1a7208 */ /* 0x000fce0001800000 */
.L_x_11:
[----:B------:R-:W-:Y:S05]  /*1250*/  BSYNC B0 ;  /* 0x0000000000007941 */ /* 0x000fea0003800000 */
.L_x_10:
[----:B------:R-:W-:Y:S04]  /*1260*/  BSSY B0, `(.L_x_12) ;  /* 0x0000007000007945 */ /* 0x000fe80003800000 */
[----:B------:R-:W-:Y:S05]  /*1270*/  @!P0 BRA `(.L_x_13) ;  /* 0x0000000000148947 */ /* 0x000fea0003800000 */
[C---:B------:R-:W-:Y:S02]  /*1280*/  ISETP.GE.AND P0, PT, R12.reuse, -0x407fffff, PT ;  /* 0xbf8000010c00780c */ /* 0x040fe40003f06270 */
[----:B------:R-:W-:-:S11]  /*1290*/  FSETP.NEU.AND P2, PT, R12, RZ, PT ;  /* 0x000000ff0c00720b */ /* 0x000fd60003f4d000 */
[----:B------:R-:W-:-:S05]  /*12a0*/  @P0 MOV R13, 0x7f800000 ;  /* 0x7f800000000d0802 */ /* 0x000fca0000000f00 */
[----:B------:R-:W-:-:S05]  /*12b0*/  @P0 FFMA.FTZ R17, R12, R13, +INF ;  /* 0x7f8000000c110423 */ /* 0x000fca000001000d */
[----:B------:R-:W-:-:S07]  /*12c0*/  FSEL R17, R17, -RZ, P2 ;  /* 0x800000ff11117208 */ /* 0x000fce0001000000 */
.L_x_13:
[----:B------:R-:W-:Y:S05]  /*12d0*/  BSYNC B0 ;  /* 0x0000000000007941 */ /* 0x000fea0003800000 */
.L_x_12:
[----:B------:R-:W-:Y:S04]  /*12e0*/  BSSY B0, `(.L_x_14) ;  /* 0x0000007000007945 */ /* 0x000fe80003800000 */
[----:B------:R-:W-:Y:S05]  /*12f0*/  @!P1 BRA `(.L_x_15) ;  /* 0x0000000000149947 */ /* 0x000fea0003800000 */
[C---:B------:R-:W-:Y:S02]  /*1300*/  ISETP.GE.AND P0, PT, R21.reuse, -0x407fffff, PT ;  /* 0xbf8000011500780c */ /* 0x040fe40003f06270 */
[----:B------:R-:W-:-:S11]  /*1310*/  FSETP.NEU.AND P1, PT, R21, RZ, PT ;  /* 0x000000ff1500720b */ /* 0x000fd60003f2d000 */
[----:B------:R-:W-:-:S05]  /*1320*/  @P0 MOV R12, 0x7f800000 ;  /* 0x7f800000000c0802 */ /* 0x000fca0000000f00 */
[----:B------:R-:W-:-:S05]  /*1330*/  @P0 FFMA.FTZ R14, R21, R12, +INF ;  /* 0x7f800000150e0423 */ /* 0x000fca000001000c */
[----:B------:R-:W-:-:S07]  /*1340*/  FSEL R14, R14, -RZ, P1 ;  /* 0x800000ff0e0e7208 */ /* 0x000fce0000800000 */
.L_x_15:
[----:B------:R-:W-:Y:S05]  /*1350*/  BSYNC B0 ;  /* 0x0000000000007941 */ /* 0x000fea0003800000 */
.L_x_14:
[----:B------:R-:W-:Y:S01]  /*1360*/  ULDC.64 UR6, c[0x0][0x220] ;  /* 0x0000880000067ab9 */ /* 0x000fe20000000a00 */
[----:B------:R-:W-:Y:S01]  /*1370*/  SHF.R.S32.HI R13, RZ, 0x1f, R0 ;  /* 0x0000001fff0d7819 */ /* 0x000fe20000011400 */
[----:B------:R-:W-:Y:S01]  /*1380*/  STG.E.128 desc[UR4][R2.64], R4 ;  /* 0x0000000402007986 */ /* 0x000fe2000c101d04 */
[----:B------:R-:W-:Y:S02]  /*1390*/  LEA R12, P1, R0, UR6, 0x2 ;  /* 0x00000006000c7c11 */ /* 0x000fe4000f8210ff */
[----:B------:R-:W-:Y:S01]  /*13a0*/  FSETP.GT.AND P5, PT, R7, 20, PT ;  /* 0x41a000000700780b */ /* 0x000fe20003fa4000 */
[----:B------:R-:W-:Y:S01]  /*13b0*/  STG.E.128 desc[UR4][R2.64+0x800], R8 ;  /* 0x0008000802007986 */ /* 0x000fe2000c101d04 */
[----:B------:R-:W-:Y:S02]  /*13c0*/  FSETP.GT.AND P0, PT, R6, 20, PT ;  /* 0x41a000000600780b */ /* 0x000fe40003f04000 */
[----:B------:R-:W-:Y:S02]  /*13d0*/  LEA.HI.X R13, R0, UR7, R13, 0x2, P1 ;  /* 0x00000007000d7c11 */ /* 0x000fe400088f140d */
[----:B------:R-:W-:-:S02]  /*13e0*/  FSETP.GT.AND P1, PT, R5, 20, PT ;  /* 0x41a000000500780b */ /* 0x000fc40003f24000 */
[----:B------:R-:W-:Y:S02]  /*13f0*/  FSEL R24, R7, R24, P5 ;  /* 0x0000001807187208 */ /* 0x000fe40002800000 */
[----:B------:R-:W-:Y:S02]  /*1400*/  FSEL R18, R6, R23, P0 ;  /* 0x0000001706127208 */ /* 0x000fe40000000000 */
[----:B------:R-:W-:Y:S02]  /*1410*/  FSETP.GT.AND P2, PT, R4, 20, PT ;  /* 0x41a000000400780b */ /* 0x000fe40003f44000 */
[----:B------:R-:W-:Y:S01]  /*1420*/  FSETP.GT.AND P3, PT, R11, 20, PT ;  /* 0x41a000000b00780b */ /* 0x000fe20003f64000 */
[----:B------:R-:W-:Y:S01]  /*1430*/  FADD R18, R18, 9.9999999747524270788e-07 ;  /* 0x358637bd12127421 */ /* 0x000fe20000000000 */
[----:B------:R-:W-:Y:S02]  /*1440*/  FSETP.GT.AND P4, PT, R10, 20, PT ;  /* 0x41a000000a00780b */ /* 0x000fe40003f84000 */
[----:B------:R-:W-:-:S02]  /*1450*/  FSETP.GT.AND P5, PT, R9, 20, PT ;  /* 0x41a000000900780b */ /* 0x000fc40003fa4000 */
[----:B------:R-:W-:Y:S02]  /*1460*/  FSETP.GT.AND P0, PT, R8, 20, PT ;  /* 0x41a000000800780b */ /* 0x000fe40003f04000 */
[----:B------:R-:W-:Y:S02]  /*1470*/  FSEL R0, R5, R16, P1 ;  /* 0x0000001005007208 */ /* 0x000fe40000800000 */
[----:B------:R-:W-:Y:S02]  /*1480*/  FSEL R16, R4, R15, P2 ;  /* 0x0000000f04107208 */ /* 0x000fe40001000000 */
[----:B------:R-:W-:Y:S02]  /*1490*/  FSEL R23, R11, R14, P3 ;  /* 0x0000000e0b177208 */ /* 0x000fe40001800000 */
[----:B------:R-:W-:Y:S01]  /*14a0*/  FSEL R22, R10, R17, P4 ;  /* 0x000000110a167208 */ /* 0x000fe20002000000 */
[----:B------:R-:W-:Y:S01]  /*14b0*/  FADD R17, R0, 9.9999999747524270788e-07 ;  /* 0x358637bd00117421 */ /* 0x000fe20000000000 */
[----:B------:R-:W-:Y:S01]  /*14c0*/  FSEL R21, R9, R26, P5 ;  /* 0x0000001a09157208 */ /* 0x000fe20002800000 */
[----:B------:R-:W-:Y:S01]  /*14d0*/  FADD R16, R16, 9.9999999747524270788e-07 ;  /* 0x358637bd10107421 */ /* 0x000fe20000000000 */
[----:B------:R-:W-:Y:S01]  /*14e0*/  FSEL R20, R8, R19, P0 ;  /* 0x0000001308147208 */ /* 0x000fe20000000000 */
[----:B------:R-:W-:Y:S01]  /*14f0*/  FADD R19, R24, 9.9999999747524270788e-07 ;  /* 0x358637bd18137421 */ /* 0x000fe20000000000 */
[----:B------:R-:W-:Y:S01]  /*1500*/  FADD R23, R23, 9.9999999747524270788e-07 ;  /* 0x358637bd17177421 */ /* 0x000fe20000000000 */
[----:B------:R-:W-:Y:S01]  /*1510*/  FADD R22, R22, 9.9999999747524270788e-07 ;  /* 0x358637bd16167421 */ /* 0x000fe20000000000 */
[----:B------:R-:W-:Y:S01]  /*1520*/  FADD R21, R21, 9.9999999747524270788e-07 ;  /* 0x358637bd15157421 */ /* 0x000fe20000000000 */
[----:B------:R-:W-:Y:S01]  /*1530*/  FADD R20, R20, 9.9999999747524270788e-07 ;  /* 0x358637bd14147421 */ /* 0x000fe20000000000 */
[----:B------:R-:W-:Y:S04]  /*1540*/  STG.E.128 desc[UR4][R12.64], R16 ;  /* 0x000000100c007986 */ /* 0x000fe8000c101d04 */
[----:B------:R-:W-:Y:S01]  /*1550*/  STG.E.128 desc[UR4][R12.64+0x800], R20 ;  /* 0x000800140c007986 */ /* 0x000fe2000c101d04 */
[----:B------:R-:W-:Y:S05]  /*1560*/  EXIT ;  /* 0x000000000000794d */ /* 0x000fea0003800000 */
.L_x_16:
[----:B------:R-:W-:-:S00]  /*1570*/  BRA `(.L_x_16) ;  /* 0xfffffffc00fc7947 */ /* 0x000fc0000383ffff */
[----:B------:R-:W-:-:S00]  /*1580*/  NOP ;  /* 0x0000000000007918 */ /* 0x000fc00000000000 */
[----:B------:R-:W-:-:S00]  /*1590*/  NOP ;  /* 0x0000000000007918 */ /* 0x000fc00000000000 */
[----:B------:R-:W-:-:S00]  /*15a0*/  NOP ;  /* 0x0000000000007918 */ /* 0x000fc00000000000 */
[----:B------:R-:W-:-:S00]  /*15b0*/  NOP ;  /* 0x0000000000007918 */ /* 0x000fc00000000000 */
[----:B------:R-:W-:-:S00]  /*15c0*/  NOP ;  /* 0x0000000000007918 */ /* 0x000fc00000000000 */
[----:B------:R-:W-:-:S00]  /*15d0*/  NOP ;  /* 0x0000000000007918 */ /* 0x000fc00000000000 */
[----:B------:R-:W-:-:S00]  /*15e0*/  NOP ;  /* 0x0000000000007918 */ /* 0x000fc00000000000 */
[----:B------:R-:W-:-:S00]  /*15f0*/  NOP ;  /* 0x0000000000007918 */ /* 0x000fc00000000000 */
.L_x_17:


//--------------------- .nv.global.init           --------------------------
	.section	.nv.global.init,"aw",@progbits
.nv.global.init:
	.type		_$_str,@object
	.size		_$_str,(.L_0 - _$_str)
_$_str:
        /*0000*/ 	.byte	0x5f, 0x5f, 0x43, 0x55, 0x44, 0x41, 0x5f, 0x46, 0x54, 0x5a, 0x00
.L_0:


//--------------------- .nv.constant0.triton_poi_fused_add_convolution_softplus_1 --------------------------
	.section	.nv.constant0.triton_poi_fused_add_convolution_softplus_1,"a",@progbits
	.sectionflags	@""
	.align	4
.nv.constant0.triton_poi_fused_add_convolution_softplus_1:
	.zero		556
